//
// Generated by NVIDIA NVVM Compiler
//
// Compiler Build ID: CL-36424714
// Cuda compilation tools, release 13.0, V13.0.88
// Based on NVVM 20.0.0
//

.version 9.0
.target sm_100
.address_size 64

	// .globl	_Z9matrixMulPfS_S_i

.visible .entry _Z9matrixMulPfS_S_i(
	.param .u64 .ptr .align 1 _Z9matrixMulPfS_S_i_param_0,
	.param .u64 .ptr .align 1 _Z9matrixMulPfS_S_i_param_1,
	.param .u64 .ptr .align 1 _Z9matrixMulPfS_S_i_param_2,
	.param .u32 _Z9matrixMulPfS_S_i_param_3
)
{
	.reg .pred 	%p<10>;
	.reg .b32 	%r<81>;
	.reg .b32 	%f<67>;
	.reg .b64 	%rd<48>;

	ld.param.u64 	%rd4, [_Z9matrixMulPfS_S_i_param_0];
	ld.param.u64 	%rd5, [_Z9matrixMulPfS_S_i_param_1];
	ld.param.u64 	%rd6, [_Z9matrixMulPfS_S_i_param_2];
	ld.param.u32 	%r44, [_Z9matrixMulPfS_S_i_param_3];
	cvta.to.global.u64 	%rd1, %rd6;
	cvta.to.global.u64 	%rd2, %rd5;
	mov.u32 	%r45, %ctaid.x;
	mov.u32 	%r46, %ntid.x;
	mov.u32 	%r47, %tid.x;
	mad.lo.s32 	%r1, %r45, %r46, %r47;
	mov.u32 	%r48, %ctaid.y;
	mov.u32 	%r49, %ntid.y;
	mul.lo.s32 	%r2, %r48, %r49;
	mov.u32 	%r3, %tid.y;
	add.s32 	%r50, %r2, %r3;
	max.s32 	%r51, %r1, %r50;
	setp.ge.s32 	%p1, %r51, %r44;
	@%p1 bra 	$L__BB0_13;
	mul.lo.s32 	%r5, %r44, %r1;
	and.b32  	%r6, %r44, 7;
	setp.lt.u32 	%p2, %r44, 8;
	mov.f32 	%f66, 0f00000000;
	mov.b32 	%r79, 0;
	@%p2 bra 	$L__BB0_4;
	and.b32  	%r79, %r44, 2147483640;
	neg.s32 	%r77, %r79;
	add.s32 	%r53, %r3, %r44;
	add.s32 	%r76, %r53, %r2;
	shl.b32 	%r10, %r44, 3;
	shl.b32 	%r54, %r44, 1;
	add.s32 	%r75, %r50, %r54;
	mad.lo.s32 	%r74, %r44, 3, %r50;
	shl.b32 	%r55, %r44, 2;
	add.s32 	%r73, %r50, %r55;
	mad.lo.s32 	%r72, %r44, 5, %r50;
	mad.lo.s32 	%r71, %r44, 6, %r50;
	mad.lo.s32 	%r70, %r44, 7, %r50;
	add.s64 	%rd3, %rd2, 16;
	mov.f32 	%f66, 0f00000000;
	mov.u32 	%r68, %r5;
	mov.u32 	%r69, %r50;
$L__BB0_3:
	.pragma "nounroll";
	mul.wide.s32 	%rd7, %r68, 4;
	add.s64 	%rd8, %rd3, %rd7;
	ld.global.f32 	%f16, [%rd8+-16];
	mul.wide.u32 	%rd9, %r69, 4;
	add.s64 	%rd10, %rd1, %rd9;
	ld.global.f32 	%f17, [%rd10];
	fma.rn.f32 	%f18, %f16, %f17, %f66;
	ld.global.f32 	%f19, [%rd8+-12];
	mul.wide.u32 	%rd11, %r76, 4;
	add.s64 	%rd12, %rd1, %rd11;
	ld.global.f32 	%f20, [%rd12];
	fma.rn.f32 	%f21, %f19, %f20, %f18;
	ld.global.f32 	%f22, [%rd8+-8];
	mul.wide.u32 	%rd13, %r75, 4;
	add.s64 	%rd14, %rd1, %rd13;
	ld.global.f32 	%f23, [%rd14];
	fma.rn.f32 	%f24, %f22, %f23, %f21;
	ld.global.f32 	%f25, [%rd8+-4];
	mul.wide.u32 	%rd15, %r74, 4;
	add.s64 	%rd16, %rd1, %rd15;
	ld.global.f32 	%f26, [%rd16];
	fma.rn.f32 	%f27, %f25, %f26, %f24;
	ld.global.f32 	%f28, [%rd8];
	mul.wide.u32 	%rd17, %r73, 4;
	add.s64 	%rd18, %rd1, %rd17;
	ld.global.f32 	%f29, [%rd18];
	fma.rn.f32 	%f30, %f28, %f29, %f27;
	ld.global.f32 	%f31, [%rd8+4];
	mul.wide.u32 	%rd19, %r72, 4;
	add.s64 	%rd20, %rd1, %rd19;
	ld.global.f32 	%f32, [%rd20];
	fma.rn.f32 	%f33, %f31, %f32, %f30;
	ld.global.f32 	%f34, [%rd8+8];
	mul.wide.u32 	%rd21, %r71, 4;
	add.s64 	%rd22, %rd1, %rd21;
	ld.global.f32 	%f35, [%rd22];
	fma.rn.f32 	%f36, %f34, %f35, %f33;
	ld.global.f32 	%f37, [%rd8+12];
	mul.wide.u32 	%rd23, %r70, 4;
	add.s64 	%rd24, %rd1, %rd23;
	ld.global.f32 	%f38, [%rd24];
	fma.rn.f32 	%f66, %f37, %f38, %f36;
	add.s32 	%r77, %r77, 8;
	add.s32 	%r76, %r76, %r10;
	add.s32 	%r75, %r75, %r10;
	add.s32 	%r74, %r74, %r10;
	add.s32 	%r73, %r73, %r10;
	add.s32 	%r72, %r72, %r10;
	add.s32 	%r71, %r71, %r10;
	add.s32 	%r70, %r70, %r10;
	add.s32 	%r69, %r69, %r10;
	add.s32 	%r68, %r68, 8;
	setp.ne.s32 	%p3, %r77, 0;
	@%p3 bra 	$L__BB0_3;
$L__BB0_4:
	setp.eq.s32 	%p4, %r6, 0;
	@%p4 bra 	$L__BB0_12;
	and.b32  	%r38, %r44, 3;
	setp.lt.u32 	%p5, %r6, 4;
	@%p5 bra 	$L__BB0_7;
	add.s32 	%r56, %r79, %r5;
	mul.wide.s32 	%rd25, %r56, 4;
	add.s64 	%rd26, %rd2, %rd25;
	ld.global.f32 	%f40, [%rd26];
	mad.lo.s32 	%r57, %r79, %r44, %r50;
	mul.wide.u32 	%rd27, %r57, 4;
	add.s64 	%rd28, %rd1, %rd27;
	ld.global.f32 	%f41, [%rd28];
	fma.rn.f32 	%f42, %f40, %f41, %f66;
	ld.global.f32 	%f43, [%rd26+4];
	add.s32 	%r58, %r57, %r44;
	mul.wide.u32 	%rd29, %r58, 4;
	add.s64 	%rd30, %rd1, %rd29;
	ld.global.f32 	%f44, [%rd30];
	fma.rn.f32 	%f45, %f43, %f44, %f42;
	ld.global.f32 	%f46, [%rd26+8];
	add.s32 	%r59, %r58, %r44;
	mul.wide.u32 	%rd31, %r59, 4;
	add.s64 	%rd32, %rd1, %rd31;
	ld.global.f32 	%f47, [%rd32];
	fma.rn.f32 	%f48, %f46, %f47, %f45;
	ld.global.f32 	%f49, [%rd26+12];
	add.s32 	%r60, %r59, %r44;
	mul.wide.u32 	%rd33, %r60, 4;
	add.s64 	%rd34, %rd1, %rd33;
	ld.global.f32 	%f50, [%rd34];
	fma.rn.f32 	%f66, %f49, %f50, %f48;
	add.s32 	%r79, %r79, 4;
$L__BB0_7:
	setp.eq.s32 	%p6, %r38, 0;
	@%p6 bra 	$L__BB0_12;
	setp.eq.s32 	%p7, %r38, 1;
	@%p7 bra 	$L__BB0_10;
	add.s32 	%r61, %r79, %r5;
	mul.wide.s32 	%rd35, %r61, 4;
	add.s64 	%rd36, %rd2, %rd35;
	ld.global.f32 	%f52, [%rd36];
	mad.lo.s32 	%r62, %r79, %r44, %r50;
	mul.wide.u32 	%rd37, %r62, 4;
	add.s64 	%rd38, %rd1, %rd37;
	ld.global.f32 	%f53, [%rd38];
	fma.rn.f32 	%f54, %f52, %f53, %f66;
	ld.global.f32 	%f55, [%rd36+4];
	add.s32 	%r63, %r62, %r44;
	mul.wide.u32 	%rd39, %r63, 4;
	add.s64 	%rd40, %rd1, %rd39;
	ld.global.f32 	%f56, [%rd40];
	fma.rn.f32 	%f66, %f55, %f56, %f54;
	add.s32 	%r79, %r79, 2;
$L__BB0_10:
	and.b32  	%r64, %r44, 1;
	setp.eq.b32 	%p8, %r64, 1;
	not.pred 	%p9, %p8;
	@%p9 bra 	$L__BB0_12;
	add.s32 	%r65, %r79, %r5;
	mul.wide.s32 	%rd41, %r65, 4;
	add.s64 	%rd42, %rd2, %rd41;
	ld.global.f32 	%f57, [%rd42];
	mad.lo.s32 	%r66, %r79, %r44, %r50;
	mul.wide.u32 	%rd43, %r66, 4;
	add.s64 	%rd44, %rd1, %rd43;
	ld.global.f32 	%f58, [%rd44];
	fma.rn.f32 	%f66, %f57, %f58, %f66;
$L__BB0_12:
	add.s32 	%r67, %r5, %r50;
	cvta.to.global.u64 	%rd45, %rd4;
	mul.wide.s32 	%rd46, %r67, 4;
	add.s64 	%rd47, %rd45, %rd46;
	st.global.f32 	[%rd47], %f66;
$L__BB0_13:
	ret;

}


// ===== COMPILED SASS (sm_100) =====

	.target	sm_100

	.elftype	@"ET_EXEC"


//--------------------- .note.nv.tkinfo           --------------------------
	.section	.note.nv.tkinfo,"",@"SHT_NOTE"
	.sectionflags	@"SHF_NOTE_NV_TKINFO"
	.tkinfo
        /*0018*/ 	.word	0x00000002
        /*0030*/ 	.string	""
        /*0030*/ 	.string	"ptxas"
        /*0030*/ 	.string	"Cuda compilation tools, release 13.0, V13.0.88"
        /*0030*/ 	.string	"Build cuda_13.0.r13.0/compiler.36424714_0"
        /*0030*/ 	.string	"-arch sm_100 -m 64 "



//--------------------- .note.nv.cuinfo           --------------------------
	.section	.note.nv.cuinfo,"",@"SHT_NOTE"
	.sectionflags	@"SHF_NOTE_NV_CUINFO"
        /*0018*/ 	.short	0x0002
        /*001a*/ 	.short	0x0064
        /*001c*/ 	.short	0x0082
	.zero		2


//--------------------- .nv.info                  --------------------------
	.section	.nv.info,"",@"SHT_CUDA_INFO"
	.align	4


	//----- nvinfo : EIATTR_REGCOUNT
	.align		4
        /*0000*/ 	.byte	0x04, 0x2f
        /*0002*/ 	.short	(.L_1 - .L_0)
	.align		4
.L_0:
        /*0004*/ 	.word	index@(_Z9matrixMulPfS_S_i)
        /*0008*/ 	.word	0x00000020


	//----- nvinfo : EIATTR_FRAME_SIZE
	.align		4
.L_1:
        /*000c*/ 	.byte	0x04, 0x11
        /*000e*/ 	.short	(.L_3 - .L_2)
	.align		4
.L_2:
        /*0010*/ 	.word	index@(_Z9matrixMulPfS_S_i)
        /*0014*/ 	.word	0x00000000


	//----- nvinfo : EIATTR_MIN_STACK_SIZE
	.align		4
.L_3:
        /*0018*/ 	.byte	0x04, 0x12
        /*001a*/ 	.short	(.L_5 - .L_4)
	.align		4
.L_4:
        /*001c*/ 	.word	index@(_Z9matrixMulPfS_S_i)
        /*0020*/ 	.word	0x00000000
.L_5:


//--------------------- .nv.compat                --------------------------
	.section	.nv.compat,"",@"SHT_CUDA_COMPAT_INFO"
	.align	4
        /*0000*/ 	.byte	0x02, 0x09, 0x00, 0x00, 0x02, 0x02, 0x01, 0x00, 0x02, 0x05, 0x05, 0x00, 0x03, 0x07, 0x01, 0x01
        /*0010*/ 	.byte	0x02, 0x03, 0x00, 0x00, 0x02, 0x06, 0x01, 0x00, 0x04, 0x0b, 0x08, 0x00, 0x09, 0x00, 0x00, 0x00
        /*0020*/ 	.byte	0x00, 0x00, 0x00, 0x00


//--------------------- .nv.info._Z9matrixMulPfS_S_i --------------------------
	.section	.nv.info._Z9matrixMulPfS_S_i,"",@"SHT_CUDA_INFO"
	.sectionflags	@""
	.align	4


	//----- nvinfo : EIATTR_CUDA_API_VERSION
	.align		4
        /*0000*/ 	.byte	0x04, 0x37
        /*0002*/ 	.short	(.L_7 - .L_6)
.L_6:
        /*0004*/ 	.word	0x00000082


	//----- nvinfo : EIATTR_KPARAM_INFO
	.align		4
.L_7:
        /*0008*/ 	.byte	0x04, 0x17
        /*000a*/ 	.short	(.L_9 - .L_8)
.L_8:
        /*000c*/ 	.word	0x00000000
        /*0010*/ 	.short	0x0003
        /*0012*/ 	.short	0x0018
        /*0014*/ 	.byte	0x00, 0xf0, 0x11, 0x00


	//----- nvinfo : EIATTR_KPARAM_INFO
	.align		4
.L_9:
        /*0018*/ 	.byte	0x04, 0x17
        /*001a*/ 	.short	(.L_11 - .L_10)
.L_10:
        /*001c*/ 	.word	0x00000000
        /*0020*/ 	.short	0x0002
        /*0022*/ 	.short	0x0010
        /*0024*/ 	.byte	0x00, 0xf5, 0x21, 0x00


	//----- nvinfo : EIATTR_KPARAM_INFO
	.align		4
.L_11:
        /*0028*/ 	.byte	0x04, 0x17
        /*002a*/ 	.short	(.L_13 - .L_12)
.L_12:
        /*002c*/ 	.word	0x00000000
        /*0030*/ 	.short	0x0001
        /*0032*/ 	.short	0x0008
        /*0034*/ 	.byte	0x00, 0xf5, 0x21, 0x00


	//----- nvinfo : EIATTR_KPARAM_INFO
	.align		4
.L_13:
        /*0038*/ 	.byte	0x04, 0x17
        /*003a*/ 	.short	(.L_15 - .L_14)
.L_14:
        /*003c*/ 	.word	0x00000000
        /*0040*/ 	.short	0x0000
        /*0042*/ 	.short	0x0000
        /*0044*/ 	.byte	0x00, 0xf5, 0x21, 0x00


	//----- nvinfo : EIATTR_SPARSE_MMA_MASK
	.align		4
.L_15:
        /*0048*/ 	.byte	0x03, 0x50
        /*004a*/ 	.short	0x0000


	//----- nvinfo : EIATTR_MAXREG_COUNT
	.align		4
        /*004c*/ 	.byte	0x03, 0x1b
        /*004e*/ 	.short	0x00ff


	//----- nvinfo : EIATTR_MERCURY_ISA_VERSION
	.align		4
        /*0050*/ 	.byte	0x03, 0x5f
        /*0052*/ 	.short	0x0101


	//----- nvinfo : EIATTR_VRC_CTA_INIT_COUNT
	.align		4
        /*0054*/ 	.byte	0x02, 0x4a
	.zero		1
	.zero		1


	//----- nvinfo : EIATTR_EXIT_INSTR_OFFSETS
	.align		4
        /*0058*/ 	.byte	0x04, 0x1c
        /*005a*/ 	.short	(.L_17 - .L_16)


	//   ....[0]....
.L_16:
        /*005c*/ 	.word	0x000000d0


	//   ....[1]....
        /*0060*/ 	.word	0x00000930


	//----- nvinfo : EIATTR_CBANK_PARAM_SIZE
	.align		4
.L_17:
        /*0064*/ 	.byte	0x03, 0x19
        /*0066*/ 	.short	0x001c


	//----- nvinfo : EIATTR_PARAM_CBANK
	.align		4
        /*0068*/ 	.byte	0x04, 0x0a
        /*006a*/ 	.short	(.L_19 - .L_18)
	.align		4
.L_18:
        /*006c*/ 	.word	index@(.nv.constant0._Z9matrixMulPfS_S_i)
        /*0070*/ 	.short	0x0380
        /*0072*/ 	.short	0x001c


	//----- nvinfo : EIATTR_SW_WAR
	.align		4
.L_19:
        /*0074*/ 	.byte	0x04, 0x36
        /*0076*/ 	.short	(.L_21 - .L_20)
.L_20:
        /*0078*/ 	.word	0x00000008
.L_21:


//--------------------- .nv.callgraph             --------------------------
	.section	.nv.callgraph,"",@"SHT_CUDA_CALLGRAPH"
	.align	4
	.sectionentsize	8
	.align		4
        /*0000*/ 	.word	0x00000000
	.align		4
        /*0004*/ 	.word	0xffffffff
	.align		4
        /*0008*/ 	.word	0x00000000
	.align		4
        /*000c*/ 	.word	0xfffffffe
	.align		4
        /*0010*/ 	.word	0x00000000
	.align		4
        /*0014*/ 	.word	0xfffffffd
	.align		4
        /*0018*/ 	.word	0x00000000
	.align		4
        /*001c*/ 	.word	0xfffffffc


//--------------------- .text._Z9matrixMulPfS_S_i --------------------------
	.section	.text._Z9matrixMulPfS_S_i,"ax",@progbits
	.align	128
        .global         _Z9matrixMulPfS_S_i
        .type           _Z9matrixMulPfS_S_i,@function
        .size           _Z9matrixMulPfS_S_i,(.L_x_5 - _Z9matrixMulPfS_S_i)
        .other          _Z9matrixMulPfS_S_i,@"STO_CUDA_ENTRY STV_DEFAULT"
_Z9matrixMulPfS_S_i:
.text._Z9matrixMulPfS_S_i:
[----:B------:R-:W-:Y:S01]  /*0000*/  LDC R1, c[0x0][0x37c] ;  /* 0x0000df00ff017b82 */ /* 0x000fe20000000800 */
[----:B------:R-:W0:Y:S07]  /*0010*/  S2R R3, SR_TID.X ;  /* 0x0000000000037919 */ /* 0x000e2e0000002100 */
[----:B------:R-:W1:Y:S01]  /*0020*/  S2UR UR4, SR_CTAID.Y ;  /* 0x00000000000479c3 */ /* 0x000e620000002600 */
[----:B------:R-:W2:Y:S07]  /*0030*/  S2R R9, SR_TID.Y ;  /* 0x0000000000097919 */ /* 0x000eae0000002200 */
[----:B------:R-:W0:Y:S08]  /*0040*/  S2UR UR6, SR_CTAID.X ;  /* 0x00000000000679c3 */ /* 0x000e300000002500 */
[----:B------:R-:W0:Y:S01]  /*0050*/  LDC R4, c[0x0][0x360] ;  /* 0x0000d800ff047b82 */ /* 0x000e220000000800 */
[----:B------:R-:W1:Y:S07]  /*0060*/  LDCU UR5, c[0x0][0x364] ;  /* 0x00006c80ff0577ac */ /* 0x000e6e0008000800 */
[----:B------:R-:W3:Y:S01]  /*0070*/  LDC R0, c[0x0][0x398] ;  /* 0x0000e600ff007b82 */ /* 0x000ee20000000800 */
[----:B-1----:R-:W-:Y:S01]  /*0080*/  UIMAD UR4, UR4, UR5, URZ ;  /* 0x00000005040472a4 */ /* 0x002fe2000f8e02ff */
[----:B0-----:R-:W-:-:S05]  /*0090*/  IMAD R4, R4, UR6, R3 ;  /* 0x0000000604047c24 */ /* 0x001fca000f8e0203 */
[----:B--2---:R-:W-:-:S04]  /*00a0*/  IADD3 R3, PT, PT, R9, UR4, RZ ;  /* 0x0000000409037c10 */ /* 0x004fc8000fffe0ff */
[----:B------:R-:W-:-:S04]  /*00b0*/  VIMNMX R5, PT, PT, R4, R3, !PT ;  /* 0x0000000304057248 */ /* 0x000fc80007fe0100 */
[----:B---3--:R-:W-:-:S13]  /*00c0*/  ISETP.GE.AND P0, PT, R5, R0, PT ;  /* 0x000000000500720c */ /* 0x008fda0003f06270 */
[----:B------:R-:W-:Y:S05]  /*00d0*/  @P0 EXIT ;  /* 0x000000000000094d */ /* 0x000fea0003800000 */
[C---:B------:R-:W-:Y:S01]  /*00e0*/  ISETP.GE.U32.AND P1, PT, R0.reuse, 0x8, PT ;  /* 0x000000080000780c */ /* 0x040fe20003f26070 */
[----:B------:R-:W0:Y:S01]  /*00f0*/  LDCU.64 UR8, c[0x0][0x358] ;  /* 0x00006b00ff0877ac */ /* 0x000e220008000a00 */
[----:B------:R-:W-:Y:S01]  /*0100*/  LOP3.LUT R2, R0, 0x7, RZ, 0xc0, !PT ;  /* 0x0000000700027812 */ /* 0x000fe200078ec0ff */
[----:B------:R-:W-:Y:S02]  /*0110*/  HFMA2 R10, -RZ, RZ, 0, 0 ;  /* 0x00000000ff0a7431 */ /* 0x000fe400000001ff */
[----:B------:R-:W-:Y:S01]  /*0120*/  IMAD R4, R4, R0, RZ ;  /* 0x0000000004047224 */ /* 0x000fe200078e02ff */
[----:B------:R-:W-:Y:S02]  /*0130*/  MOV R7, RZ ;  /* 0x000000ff00077202 */ /* 0x000fe40000000f00 */
[----:B------:R-:W-:-:S05]  /*0140*/  ISETP.NE.AND P0, PT, R2, RZ, PT ;  /* 0x000000ff0200720c */ /* 0x000fca0003f05270 */
[----:B------:R-:W-:Y:S08]  /*0150*/  @!P1 BRA `(.L_x_0) ;  /* 0x0000000000fc9947 */ /* 0x000ff00003800000 */
[----:B------:R-:W1:Y:S01]  /*0160*/  LDCU.64 UR6, c[0x0][0x388] ;  /* 0x00007100ff0677ac */ /* 0x000e620008000a00 */
[C---:B------:R-:W-:Y:S01]  /*0170*/  LOP3.LUT R7, R0.reuse, 0x7ffffff8, RZ, 0xc0, !PT ;  /* 0x7ffffff800077812 */ /* 0x040fe200078ec0ff */
[C-C-:B------:R-:W-:Y:S01]  /*0180*/  IMAD R11, R0.reuse, 0x3, R3.reuse ;  /* 0x00000003000b7824 */ /* 0x140fe200078e0203 */
[CC--:B------:R-:W-:Y:S01]  /*0190*/  LEA R5, R0.reuse, R3.reuse, 0x1 ;  /* 0x0000000300057211 */ /* 0x0c0fe200078e08ff */
[C-C-:B------:R-:W-:Y:S01]  /*01a0*/  IMAD R15, R0.reuse, 0x5, R3.reuse ;  /* 0x00000005000f7824 */ /* 0x140fe200078e0203 */
[CC--:B------:R-:W-:Y:S01]  /*01b0*/  LEA R13, R0.reuse, R3.reuse, 0x2 ;  /* 0x00000003000d7211 */ /* 0x0c0fe200078e10ff */
[C-C-:B------:R-:W-:Y:S01]  /*01c0*/  IMAD R17, R0.reuse, 0x6, R3.reuse ;  /* 0x0000000600117824 */ /* 0x140fe200078e0203 */
[----:B------:R-:W-:Y:S01]  /*01d0*/  MOV R10, RZ ;  /* 0x000000ff000a7202 */ /* 0x000fe20000000f00 */
[----:B------:R-:W-:Y:S01]  /*01e0*/  IMAD R25, R0, 0x7, R3 ;  /* 0x0000000700197824 */ /* 0x000fe200078e0203 */
[----:B------:R-:W-:Y:S02]  /*01f0*/  MOV R8, R4 ;  /* 0x0000000400087202 */ /* 0x000fe40000000f00 */
[----:B------:R-:W-:-:S02]  /*0200*/  MOV R29, R3 ;  /* 0x00000003001d7202 */ /* 0x000fc40000000f00 */
[----:B------:R-:W-:Y:S02]  /*0210*/  IADD3 R6, PT, PT, -R7, RZ, RZ ;  /* 0x000000ff07067210 */ /* 0x000fe40007ffe1ff */
[----:B------:R-:W-:Y:S01]  /*0220*/  IADD3 R9, PT, PT, R0, UR4, R9 ;  /* 0x0000000400097c10 */ /* 0x000fe2000fffe009 */
[----:B-1----:R-:W-:-:S04]  /*0230*/  UIADD3 UR5, UP0, UPT, UR6, 0x10, URZ ;  /* 0x0000001006057890 */ /* 0x002fc8000ff1e0ff */
[----:B------:R-:W-:-:S12]  /*0240*/  UIADD3.X UR4, UPT, UPT, URZ, UR7, URZ, UP0, !UPT ;  /* 0x00000007ff047290 */ /* 0x000fd800087fe4ff */
.L_x_1:
[----:B------:R-:W1:Y:S01]  /*0250*/  LDC.64 R18, c[0x0][0x390] ;  /* 0x0000e400ff127b82 */ /* 0x000e620000000a00 */
[----:B------:R-:W-:Y:S02]  /*0260*/  MOV R20, UR5 ;  /* 0x0000000500147c02 */ /* 0x000fe40008000f00 */
[----:B------:R-:W-:-:S03]  /*0270*/  MOV R21, UR4 ;  /* 0x0000000400157c02 */ /* 0x000fc60008000f00 */
[----:B------:R-:W-:-:S05]  /*0280*/  IMAD.WIDE R20, R8, 0x4, R20 ;  /* 0x0000000408147825 */ /* 0x000fca00078e0214 */
[----:B0-----:R-:W2:Y:S04]  /*0290*/  LDG.E R12, desc[UR8][R20.64+-0x10] ;  /* 0xfffff008140c7981 */ /* 0x001ea8000c1e1900 */
[----:B------:R-:W3:Y:S04]  /*02a0*/  LDG.E R14, desc[UR8][R20.64+-0xc] ;  /* 0xfffff408140e7981 */ /* 0x000ee8000c1e1900 */
[----:B------:R-:W4:Y:S01]  /*02b0*/  LDG.E R28, desc[UR8][R20.64+-0x8] ;  /* 0xfffff808141c7981 */ /* 0x000f22000c1e1900 */
[----:B-1----:R-:W-:-:S03]  /*02c0*/  IMAD.WIDE.U32 R22, R29, 0x4, R18 ;  /* 0x000000041d167825 */ /* 0x002fc600078e0012 */
[----:B------:R-:W5:Y:S04]  /*02d0*/  LDG.E R16, desc[UR8][R20.64+-0x4] ;  /* 0xfffffc0814107981 */ /* 0x000f68000c1e1900 */
[----:B------:R-:W2:Y:S01]  /*02e0*/  LDG.E R23, desc[UR8][R22.64] ;  /* 0x0000000816177981 */ /* 0x000ea2000c1e1900 */
[----:B------:R-:W-:-:S04]  /*02f0*/  IMAD.WIDE.U32 R26, R9, 0x4, R18 ;  /* 0x00000004091a7825 */ /* 0x000fc800078e0012 */
[----:B--2---:R-:W-:Y:S01]  /*0300*/  FFMA R10, R12, R23, R10 ;  /* 0x000000170c0a7223 */ /* 0x004fe2000000000a */
[--C-:B------:R-:W-:Y:S01]  /*0310*/  IMAD.WIDE.U32 R22, R5, 0x4, R18.reuse ;  /* 0x0000000405167825 */ /* 0x100fe200078e0012 */
[----:B------:R0:W3:Y:S05]  /*0320*/  LDG.E R12, desc[UR8][R26.64] ;  /* 0x000000081a0c7981 */ /* 0x0000ea000c1e1900 */
[----:B------:R-:W4:Y:S01]  /*0330*/  LDG.E R23, desc[UR8][R22.64] ;  /* 0x0000000816177981 */ /* 0x000f22000c1e1900 */
[----:B0-----:R-:W-:-:S05]  /*0340*/  IMAD.WIDE.U32 R26, R11, 0x4, R18 ;  /* 0x000000040b1a7825 */ /* 0x001fca00078e0012 */
[----:B------:R0:W5:Y:S02]  /*0350*/  LDG.E R24, desc[UR8][R26.64] ;  /* 0x000000081a187981 */ /* 0x000164000c1e1900 */
[----:B0-----:R-:W-:-:S04]  /*0360*/  IMAD.WIDE.U32 R26, R13, 0x4, R18 ;  /* 0x000000040d1a7825 */ /* 0x001fc800078e0012 */
[----:B---3--:R-:W-:Y:S02]  /*0370*/  FFMA R10, R14, R12, R10 ;  /* 0x0000000c0e0a7223 */ /* 0x008fe4000000000a */
[----:B------:R-:W2:Y:S02]  /*0380*/  LDG.E R14, desc[UR8][R20.64+0x4] ;  /* 0x00000408140e7981 */ /* 0x000ea4000c1e1900 */
[----:B----4-:R-:W-:Y:S01]  /*0390*/  FFMA R10, R28, R23, R10 ;  /* 0x000000171c0a7223 */ /* 0x010fe2000000000a */
[----:B------:R-:W-:Y:S01]  /*03a0*/  IMAD.WIDE.U32 R22, R15, 0x4, R18 ;  /* 0x000000040f167825 */ /* 0x000fe200078e0012 */
[----:B------:R-:W3:Y:S04]  /*03b0*/  LDG.E R12, desc[UR8][R20.64+0x8] ;  /* 0x00000808140c7981 */ /* 0x000ee8000c1e1900 */
[----:B------:R-:W4:Y:S01]  /*03c0*/  LDG.E R28, desc[UR8][R20.64+0xc] ;  /* 0x00000c08141c7981 */ /* 0x000f22000c1e1900 */
[----:B-----5:R-:W-:-:S03]  /*03d0*/  FFMA R10, R16, R24, R10 ;  /* 0x00000018100a7223 */ /* 0x020fc6000000000a */
[----:B------:R-:W2:Y:S04]  /*03e0*/  LDG.E R23, desc[UR8][R22.64] ;  /* 0x0000000816177981 */ /* 0x000ea8000c1e1900 */
[----:B------:R0:W5:Y:S04]  /*03f0*/  LDG.E R24, desc[UR8][R26.64] ;  /* 0x000000081a187981 */ /* 0x000168000c1e1900 */
[----:B------:R-:W5:Y:S01]  /*0400*/  LDG.E R16, desc[UR8][R20.64] ;  /* 0x0000000814107981 */ /* 0x000f62000c1e1900 */
[----:B0-----:R-:W-:-:S04]  /*0410*/  IMAD.WIDE.U32 R26, R17, 0x4, R18 ;  /* 0x00000004111a7825 */ /* 0x001fc800078e0012 */
[----:B------:R-:W-:Y:S02]  /*0420*/  IMAD.WIDE.U32 R18, R25, 0x4, R18 ;  /* 0x0000000419127825 */ /* 0x000fe400078e0012 */
[----:B------:R-:W3:Y:S04]  /*0430*/  LDG.E R27, desc[UR8][R26.64] ;  /* 0x000000081a1b7981 */ /* 0x000ee8000c1e1900 */
[----:B------:R-:W4:Y:S01]  /*0440*/  LDG.E R19, desc[UR8][R18.64] ;  /* 0x0000000812137981 */ /* 0x000f22000c1e1900 */
[----:B------:R-:W-:-:S04]  /*0450*/  IADD3 R6, PT, PT, R6, 0x8, RZ ;  /* 0x0000000806067810 */ /* 0x000fc80007ffe0ff */
[----:B------:R-:W-:Y:S02]  /*0460*/  ISETP.NE.AND P1, PT, R6, RZ, PT ;  /* 0x000000ff0600720c */ /* 0x000fe40003f25270 */
[C---:B------:R-:W-:Y:S02]  /*0470*/  LEA R9, R0.reuse, R9, 0x3 ;  /* 0x0000000900097211 */ /* 0x040fe400078e18ff */
[C---:B------:R-:W-:Y:S02]  /*0480*/  LEA R5, R0.reuse, R5, 0x3 ;  /* 0x0000000500057211 */ /* 0x040fe400078e18ff */
[C---:B------:R-:W-:Y:S02]  /*0490*/  LEA R11, R0.reuse, R11, 0x3 ;  /* 0x0000000b000b7211 */ /* 0x040fe400078e18ff */
[C---:B------:R-:W-:Y:S02]  /*04a0*/  LEA R13, R0.reuse, R13, 0x3 ;  /* 0x0000000d000d7211 */ /* 0x040fe400078e18ff */
[----:B------:R-:W-:-:S02]  /*04b0*/  LEA R15, R0, R15, 0x3 ;  /* 0x0000000f000f7211 */ /* 0x000fc400078e18ff */
[C---:B------:R-:W-:Y:S02]  /*04c0*/  LEA R17, R0.reuse, R17, 0x3 ;  /* 0x0000001100117211 */ /* 0x040fe400078e18ff */
[C---:B------:R-:W-:Y:S02]  /*04d0*/  LEA R25, R0.reuse, R25, 0x3 ;  /* 0x0000001900197211 */ /* 0x040fe400078e18ff */
[----:B------:R-:W-:Y:S02]  /*04e0*/  LEA R29, R0, R29, 0x3 ;  /* 0x0000001d001d7211 */ /* 0x000fe400078e18ff */
[----:B------:R-:W-:Y:S01]  /*04f0*/  IADD3 R8, PT, PT, R8, 0x8, RZ ;  /* 0x0000000808087810 */ /* 0x000fe20007ffe0ff */
[----:B-----5:R-:W-:-:S04]  /*0500*/  FFMA R10, R16, R24, R10 ;  /* 0x00000018100a7223 */ /* 0x020fc8000000000a */
[----:B--2---:R-:W-:-:S04]  /*0510*/  FFMA R10, R14, R23, R10 ;  /* 0x000000170e0a7223 */ /* 0x004fc8000000000a */
[----:B---3--:R-:W-:-:S04]  /*0520*/  FFMA R10, R12, R27, R10 ;  /* 0x0000001b0c0a7223 */ /* 0x008fc8000000000a */
[----:B----4-:R-:W-:Y:S01]  /*0530*/  FFMA R10, R28, R19, R10 ;  /* 0x000000131c0a7223 */ /* 0x010fe2000000000a */
[----:B------:R-:W-:Y:S06]  /*0540*/  @P1 BRA `(.L_x_1) ;  /* 0xfffffffc00401947 */ /* 0x000fec000383ffff */
.L_x_0:
[----:B------:R-:W-:Y:S05]  /*0550*/  @!P0 BRA `(.L_x_2) ;  /* 0x0000000000e48947 */ /* 0x000fea0003800000 */
[----:B------:R-:W-:Y:S02]  /*0560*/  ISETP.GE.U32.AND P0, PT, R2, 0x4, PT ;  /* 0x000000040200780c */ /* 0x000fe40003f06070 */
[----:B------:R-:W-:-:S04]  /*0570*/  LOP3.LUT R6, R0, 0x3, RZ, 0xc0, !PT ;  /* 0x0000000300067812 */ /* 0x000fc800078ec0ff */
[----:B------:R-:W-:-:S07]  /*0580*/  ISETP.NE.AND P1, PT, R6, RZ, PT ;  /* 0x000000ff0600720c */ /* 0x000fce0003f25270 */
[----:B------:R-:W-:Y:S06]  /*0590*/  @!P0 BRA `(.L_x_3) ;  /* 0x0000000000648947 */ /* 0x000fec0003800000 */
[----:B------:R-:W1:Y:S01]  /*05a0*/  LDC.64 R8, c[0x0][0x390] ;  /* 0x0000e400ff087b82 */ /* 0x000e620000000a00 */
[----:B------:R-:W-:Y:S01]  /*05b0*/  IMAD R19, R7, R0, R3 ;  /* 0x0000000007137224 */ /* 0x000fe200078e0203 */
[----:B------:R-:W-:-:S04]  /*05c0*/  IADD3 R5, PT, PT, R4, R7, RZ ;  /* 0x0000000704057210 */ /* 0x000fc80007ffe0ff */
[-C--:B------:R-:W-:Y:S02]  /*05d0*/  IADD3 R17, PT, PT, R19, R0.reuse, RZ ;  /* 0x0000000013117210 */ /* 0x080fe40007ffe0ff */
[----:B------:R-:W2:Y:S02]  /*05e0*/  LDC.64 R12, c[0x0][0x388] ;  /* 0x0000e200ff0c7b82 */ /* 0x000ea40000000a00 */
[----:B------:R-:W-:Y:S01]  /*05f0*/  IADD3 R11, PT, PT, R17, R0, RZ ;  /* 0x00000000110b7210 */ /* 0x000fe20007ffe0ff */
[----:B-1----:R-:W-:-:S04]  /*0600*/  IMAD.WIDE.U32 R18, R19, 0x4, R8 ;  /* 0x0000000413127825 */ /* 0x002fc800078e0008 */
[----:B------:R-:W-:Y:S02]  /*0610*/  IMAD.WIDE.U32 R16, R17, 0x4, R8 ;  /* 0x0000000411107825 */ /* 0x000fe400078e0008 */
[----:B0-----:R-:W3:Y:S02]  /*0620*/  LDG.E R18, desc[UR8][R18.64] ;  /* 0x0000000812127981 */ /* 0x001ee4000c1e1900 */
[----:B--2---:R-:W-:Y:S02]  /*0630*/  IMAD.WIDE R12, R5, 0x4, R12 ;  /* 0x00000004050c7825 */ /* 0x004fe400078e020c */
[----:B------:R-:W2:Y:S02]  /*0640*/  LDG.E R16, desc[UR8][R16.64] ;  /* 0x0000000810107981 */ /* 0x000ea4000c1e1900 */
[C-C-:B------:R-:W-:Y:S01]  /*0650*/  IMAD.WIDE.U32 R14, R11.reuse, 0x4, R8.reuse ;  /* 0x000000040b0e7825 */ /* 0x140fe200078e0008 */
[----:B------:R-:W-:Y:S01]  /*0660*/  IADD3 R11, PT, PT, R11, R0, RZ ;  /* 0x000000000b0b7210 */ /* 0x000fe20007ffe0ff */
[----:B------:R-:W3:Y:S04]  /*0670*/  LDG.E R5, desc[UR8][R12.64] ;  /* 0x000000080c057981 */ /* 0x000ee8000c1e1900 */
[----:B------:R-:W2:Y:S01]  /*0680*/  LDG.E R2, desc[UR8][R12.64+0x4] ;  /* 0x000004080c027981 */ /* 0x000ea2000c1e1900 */
[----:B------:R-:W-:-:S03]  /*0690*/  IMAD.WIDE.U32 R8, R11, 0x4, R8 ;  /* 0x000000040b087825 */ /* 0x000fc600078e0008 */
[----:B------:R-:W4:Y:S04]  /*06a0*/  LDG.E R14, desc[UR8][R14.64] ;  /* 0x000000080e0e7981 */ /* 0x000f28000c1e1900 */
[----:B------:R-:W4:Y:S04]  /*06b0*/  LDG.E R11, desc[UR8][R12.64+0x8] ;  /* 0x000008080c0b7981 */ /* 0x000f28000c1e1900 */
[----:B------:R-:W5:Y:S04]  /*06c0*/  LDG.E R21, desc[UR8][R12.64+0xc] ;  /* 0x00000c080c157981 */ /* 0x000f68000c1e1900 */
[----:B------:R-:W5:Y:S01]  /*06d0*/  LDG.E R8, desc[UR8][R8.64] ;  /* 0x0000000808087981 */ /* 0x000f62000c1e1900 */
[----:B------:R-:W-:Y:S01]  /*06e0*/  IADD3 R7, PT, PT, R7, 0x4, RZ ;  /* 0x0000000407077810 */ /* 0x000fe20007ffe0ff */
[----:B---3--:R-:W-:-:S04]  /*06f0*/  FFMA R5, R5, R18, R10 ;  /* 0x0000001205057223 */ /* 0x008fc8000000000a */
[----:B--2---:R-:W-:-:S04]  /*0700*/  FFMA R2, R2, R16, R5 ;  /* 0x0000001002027223 */ /* 0x004fc80000000005 */
[----:B----4-:R-:W-:-:S04]  /*0710*/  FFMA R2, R11, R14, R2 ;  /* 0x0000000e0b027223 */ /* 0x010fc80000000002 */
[----:B-----5:R-:W-:-:S07]  /*0720*/  FFMA R10, R21, R8, R2 ;  /* 0x00000008150a7223 */ /* 0x020fce0000000002 */
.L_x_3:
[----:B------:R-:W-:Y:S05]  /*0730*/  @!P1 BRA `(.L_x_2) ;  /* 0x00000000006c9947 */ /* 0x000fea0003800000 */
[----:B------:R-:W-:Y:S02]  /*0740*/  ISETP.NE.AND P0, PT, R6, 0x1, PT ;  /* 0x000000010600780c */ /* 0x000fe40003f05270 */
[----:B------:R-:W-:-:S04]  /*0750*/  LOP3.LUT R2, R0, 0x1, RZ, 0xc0, !PT ;  /* 0x0000000100027812 */ /* 0x000fc800078ec0ff */
[----:B------:R-:W-:-:S07]  /*0760*/  ISETP.NE.U32.AND P1, PT, R2, 0x1, PT ;  /* 0x000000010200780c */ /* 0x000fce0003f25070 */
[----:B------:R-:W1:Y:S01]  /*0770*/  @P0 LDC.64 R18, c[0x0][0x390] ;  /* 0x0000e400ff120b82 */ /* 0x000e620000000a00 */
[CC--:B------:R-:W-:Y:S01]  /*0780*/  @P0 IMAD R17, R7.reuse, R0.reuse, R3 ;  /* 0x0000000007110224 */ /* 0x0c0fe200078e0203 */
[----:B------:R-:W-:Y:S02]  /*0790*/  @P0 IADD3 R5, PT, PT, R4, R7, RZ ;  /* 0x0000000704050210 */ /* 0x000fe40007ffe0ff */
[----:B------:R-:W-:Y:S02]  /*07a0*/  @P0 IADD3 R7, PT, PT, R7, 0x2, RZ ;  /* 0x0000000207070810 */ /* 0x000fe40007ffe0ff */
[C---:B------:R-:W-:Y:S02]  /*07b0*/  @P0 IADD3 R11, PT, PT, R17.reuse, R0, RZ ;  /* 0x00000000110b0210 */ /* 0x040fe40007ffe0ff */
[----:B------:R-:W2:Y:S08]  /*07c0*/  @P0 LDC.64 R8, c[0x0][0x388] ;  /* 0x0000e200ff080b82 */ /* 0x000eb00000000a00 */
[----:B------:R-:W3:Y:S08]  /*07d0*/  @!P1 LDC.64 R14, c[0x0][0x388] ;  /* 0x0000e200ff0e9b82 */ /* 0x000ef00000000a00 */
[----:B------:R-:W4:Y:S01]  /*07e0*/  @!P1 LDC.64 R12, c[0x0][0x390] ;  /* 0x0000e400ff0c9b82 */ /* 0x000f220000000a00 */
[----:B-1----:R-:W-:-:S04]  /*07f0*/  @P0 IMAD.WIDE.U32 R16, R17, 0x4, R18 ;  /* 0x0000000411100825 */ /* 0x002fc800078e0012 */
[----:B------:R-:W-:Y:S02]  /*0800*/  @P0 IMAD.WIDE.U32 R18, R11, 0x4, R18 ;  /* 0x000000040b120825 */ /* 0x000fe400078e0012 */
[----:B0-----:R-:W5:Y:S02]  /*0810*/  @P0 LDG.E R16, desc[UR8][R16.64] ;  /* 0x0000000810100981 */ /* 0x001f64000c1e1900 */
[----:B--2---:R-:W-:Y:S01]  /*0820*/  @P0 IMAD.WIDE R8, R5, 0x4, R8 ;  /* 0x0000000405080825 */ /* 0x004fe200078e0208 */
[----:B------:R-:W-:Y:S01]  /*0830*/  @!P1 IADD3 R5, PT, PT, R4, R7, RZ ;  /* 0x0000000704059210 */ /* 0x000fe20007ffe0ff */
[----:B------:R-:W2:Y:S02]  /*0840*/  @P0 LDG.E R18, desc[UR8][R18.64] ;  /* 0x0000000812120981 */ /* 0x000ea4000c1e1900 */
[----:B------:R-:W-:Y:S02]  /*0850*/  @!P1 IMAD R7, R7, R0, R3 ;  /* 0x0000000007079224 */ /* 0x000fe400078e0203 */
[----:B------:R-:W5:Y:S01]  /*0860*/  @P0 LDG.E R11, desc[UR8][R8.64] ;  /* 0x00000008080b0981 */ /* 0x000f62000c1e1900 */
[----:B---3--:R-:W-:-:S03]  /*0870*/  @!P1 IMAD.WIDE R14, R5, 0x4, R14 ;  /* 0x00000004050e9825 */ /* 0x008fc600078e020e */
[----:B------:R-:W2:Y:S04]  /*0880*/  @P0 LDG.E R0, desc[UR8][R8.64+0x4] ;  /* 0x0000040808000981 */ /* 0x000ea8000c1e1900 */
[----:B------:R-:W3:Y:S01]  /*0890*/  @!P1 LDG.E R15, desc[UR8][R14.64] ;  /* 0x000000080e0f9981 */ /* 0x000ee2000c1e1900 */
[----:B----4-:R-:W-:-:S06]  /*08a0*/  @!P1 IMAD.WIDE.U32 R12, R7, 0x4, R12 ;  /* 0x00000004070c9825 */ /* 0x010fcc00078e000c */
[----:B------:R-:W3:Y:S01]  /*08b0*/  @!P1 LDG.E R12, desc[UR8][R12.64] ;  /* 0x000000080c0c9981 */ /* 0x000ee2000c1e1900 */
[----:B-----5:R-:W-:-:S04]  /*08c0*/  @P0 FFMA R11, R11, R16, R10 ;  /* 0x000000100b0b0223 */ /* 0x020fc8000000000a */
[----:B--2---:R-:W-:-:S04]  /*08d0*/  @P0 FFMA R10, R0, R18, R11 ;  /* 0x00000012000a0223 */ /* 0x004fc8000000000b */
[----:B---3--:R-:W-:-:S07]  /*08e0*/  @!P1 FFMA R10, R15, R12, R10 ;  /* 0x0000000c0f0a9223 */ /* 0x008fce000000000a */
.L_x_2:
[----:B------:R-:W1:Y:S01]  /*08f0*/  LDC.64 R6, c[0x0][0x380] ;  /* 0x0000e000ff067b82 */ /* 0x000e620000000a00 */
[----:B------:R-:W-:-:S05]  /*0900*/  IADD3 R3, PT, PT, R3, R4, RZ ;  /* 0x0000000403037210 */ /* 0x000fca0007ffe0ff */
[----:B-1----:R-:W-:-:S05]  /*0910*/  IMAD.WIDE R2, R3, 0x4, R6 ;  /* 0x0000000403027825 */ /* 0x002fca00078e0206 */
[----:B0-----:R-:W-:Y:S01]  /*0920*/  STG.E desc[UR8][R2.64], R10 ;  /* 0x0000000a02007986 */ /* 0x001fe2000c101908 */
[----:B------:R-:W-:Y:S05]  /*0930*/  EXIT ;  /* 0x000000000000794d */ /* 0x000fea0003800000 */
.L_x_4:
[----:B------:R-:W-:-:S00]  /*0940*/  BRA `(.L_x_4) ;  /* 0xfffffffc00fc7947 */ /* 0x000fc0000383ffff */
[----:B------:R-:W-:-:S00]  /*0950*/  NOP ;  /* 0x0000000000007918 */ /* 0x000fc00000000000 */
        /* <DEDUP_REMOVED lines=10> */
.L_x_5:


//--------------------- .nv.shared.reserved.0     --------------------------
	.section	.nv.shared.reserved.0,"aw",@nobits
	.weak		__nv_reservedSMEM_offset_0_alias
	.size		__nv_reservedSMEM_offset_0_alias, 0, 64
	.other		__nv_reservedSMEM_offset_0_alias,@"STO_CUDA_RESERVED_SHARED STV_DEFAULT"
__nv_reservedSMEM_offset_0_alias:
	.zero		0
	.zero		64


//--------------------- .nv.constant0._Z9matrixMulPfS_S_i --------------------------
	.section	.nv.constant0._Z9matrixMulPfS_S_i,"a",@progbits
	.sectionflags	@""
	.align	4
.nv.constant0._Z9matrixMulPfS_S_i:
	.zero		924


//--------------------- SYMBOLS --------------------------

	.type		.nv.reservedSmem.offset0,@object
	.size		.nv.reservedSmem.offset0,0x4
